	.headerflags	@"EF_CUDA_TEXMODE_UNIFIED EF_CUDA_64BIT_ADDRESS EF_CUDA_ACCELERATORS EF_CUDA_SM90 EF_CUDA_VIRTUAL_SM(EF_CUDA_SM90)"
	.elftype	@"ET_EXEC"


//--------------------- .nv.info                  --------------------------
	.section	.nv.info,"",@"SHT_CUDA_INFO"
	.align	4


	//----- nvinfo : EIATTR_REGCOUNT
	.align		4
        /*0000*/ 	.byte	0x04, 0x2f
        /*0002*/ 	.short	(.L_1 - .L_0)
	.align		4
.L_0:
        /*0004*/ 	.word	index@(triton_poi_fused_reflection_pad1d_0)
        /*0008*/ 	.word	0x0000000c


	//----- nvinfo : EIATTR_MIN_STACK_SIZE
	.align		4
.L_1:
        /*000c*/ 	.byte	0x04, 0x12
        /*000e*/ 	.short	(.L_3 - .L_2)
	.align		4
.L_2:
        /*0010*/ 	.word	index@(triton_poi_fused_reflection_pad1d_0)
        /*0014*/ 	.word	0x00000000


	//----- nvinfo : EIATTR_FRAME_SIZE
	.align		4
.L_3:
        /*0018*/ 	.byte	0x04, 0x11
        /*001a*/ 	.short	(.L_5 - .L_4)
	.align		4
.L_4:
        /*001c*/ 	.word	index@(triton_poi_fused_reflection_pad1d_0)
        /*0020*/ 	.word	0x00000000


	//----- nvinfo : EIATTR_MIN_STACK_SIZE
	.align		4
.L_5:
        /*0024*/ 	.byte	0x04, 0x12
        /*0026*/ 	.short	(.L_7 - .L_6)
	.align		4
.L_6:
        /*0028*/ 	.word	index@(triton_poi_fused_reflection_pad1d_0)
        /*002c*/ 	.word	0x00000000
.L_7:


//--------------------- .nv.info.triton_poi_fused_reflection_pad1d_0 --------------------------
	.section	.nv.info.triton_poi_fused_reflection_pad1d_0,"",@"SHT_CUDA_INFO"
	.sectionflags	@""
	.align	4


	//----- nvinfo : EIATTR_CUDA_API_VERSION
	.align		4
        /*0000*/ 	.byte	0x04, 0x37
        /*0002*/ 	.short	(.L_9 - .L_8)
.L_8:
        /*0004*/ 	.word	0x0000007c


	//----- nvinfo : EIATTR_KPARAM_INFO
	.align		4
.L_9:
        /*0008*/ 	.byte	0x04, 0x17
        /*000a*/ 	.short	(.L_11 - .L_10)
.L_10:
        /*000c*/ 	.word	0x00000000
        /*0010*/ 	.short	0x0002
        /*0012*/ 	.short	0x0010
        /*0014*/ 	.byte	0x00, 0xf0, 0x11, 0x00


	//----- nvinfo : EIATTR_KPARAM_INFO
	.align		4
.L_11:
        /*0018*/ 	.byte	0x04, 0x17
        /*001a*/ 	.short	(.L_13 - .L_12)
.L_12:
        /*001c*/ 	.word	0x00000000
        /*0020*/ 	.short	0x0001
        /*0022*/ 	.short	0x0008
        /*0024*/ 	.byte	0x00, 0xf4, 0x21, 0x00


	//----- nvinfo : EIATTR_KPARAM_INFO
	.align		4
.L_13:
        /*0028*/ 	.byte	0x04, 0x17
        /*002a*/ 	.short	(.L_15 - .L_14)
.L_14:
        /*002c*/ 	.word	0x00000000
        /*0030*/ 	.short	0x0000
        /*0032*/ 	.short	0x0000
        /*0034*/ 	.byte	0x00, 0xf4, 0x21, 0x00


	//----- nvinfo : EIATTR_SPARSE_MMA_MASK
	.align		4
.L_15:
        /*0038*/ 	.byte	0x03, 0x50
        /*003a*/ 	.short	0x0000


	//----- nvinfo : EIATTR_MAXREG_COUNT
	.align		4
        /*003c*/ 	.byte	0x03, 0x1b
        /*003e*/ 	.short	0x00ff


	//----- nvinfo : EIATTR_EXIT_INSTR_OFFSETS
	.align		4
        /*0040*/ 	.byte	0x04, 0x1c
        /*0042*/ 	.short	(.L_17 - .L_16)


	//   ....[0]....
.L_16:
        /*0044*/ 	.word	0x000001a0


	//   ....[1]....
        /*0048*/ 	.word	0x000001c0


	//----- nvinfo : EIATTR_REQNTID
	.align		4
.L_17:
        /*004c*/ 	.byte	0x04, 0x10
        /*004e*/ 	.short	(.L_19 - .L_18)
.L_18:
        /*0050*/ 	.word	0x00000020
        /*0054*/ 	.word	0x00000001
        /*0058*/ 	.word	0x00000001


	//----- nvinfo : EIATTR_CRS_STACK_SIZE
	.align		4
.L_19:
        /*005c*/ 	.byte	0x04, 0x1e
        /*005e*/ 	.short	(.L_21 - .L_20)
.L_20:
        /*0060*/ 	.word	0x00000000


	//----- nvinfo : EIATTR_CBANK_PARAM_SIZE
	.align		4
.L_21:
        /*0064*/ 	.byte	0x03, 0x19
        /*0066*/ 	.short	0x0014


	//----- nvinfo : EIATTR_PARAM_CBANK
	.align		4
        /*0068*/ 	.byte	0x04, 0x0a
        /*006a*/ 	.short	(.L_23 - .L_22)
	.align		4
.L_22:
        /*006c*/ 	.word	index@(.nv.constant0.triton_poi_fused_reflection_pad1d_0)
        /*0070*/ 	.short	0x0210
        /*0072*/ 	.short	0x0014


	//----- nvinfo : EIATTR_SW_WAR
	.align		4
.L_23:
        /*0074*/ 	.byte	0x04, 0x36
        /*0076*/ 	.short	(.L_25 - .L_24)
.L_24:
        /*0078*/ 	.word	0x00000008
.L_25:


//--------------------- .nv.callgraph             --------------------------
	.section	.nv.callgraph,"",@"SHT_CUDA_CALLGRAPH"
	.align	4
	.sectionentsize	8
	.align		4
        /*0000*/ 	.word	0x00000000
	.align		4
        /*0004*/ 	.word	0xffffffff
	.align		4
        /*0008*/ 	.word	0x00000000
	.align		4
        /*000c*/ 	.word	0xfffffffe
	.align		4
        /*0010*/ 	.word	0x00000000
	.align		4
        /*0014*/ 	.word	0xfffffffd
	.align		4
        /*0018*/ 	.word	0x00000000
	.align		4
        /*001c*/ 	.word	0xfffffffc


//--------------------- .text.triton_poi_fused_reflection_pad1d_0 --------------------------
	.section	.text.triton_poi_fused_reflection_pad1d_0,"ax",@progbits
	.align	128
        .global         triton_poi_fused_reflection_pad1d_0
        .type           triton_poi_fused_reflection_pad1d_0,@function
        .size           triton_poi_fused_reflection_pad1d_0,(.L_x_3 - triton_poi_fused_reflection_pad1d_0)
        .other          triton_poi_fused_reflection_pad1d_0,@"STO_CUDA_ENTRY STV_DEFAULT"
triton_poi_fused_reflection_pad1d_0:
.text.triton_poi_fused_reflection_pad1d_0:
[----:B------:R-:W0:Y:S02]  /*0000*/  LDC R1, c[0x0][0x28] ;  /* 0x00000a00ff017b82 */ /* 0x000e240000000800 */
[----:B------:R-:W1:Y:S01]  /*0010*/  S2R R0, SR_TID.X ;  /* 0x0000000000007919 */ /* 0x000e620000002100 */
[----:B------:R-:W2:Y:S01]  /*0020*/  LDC.64 R4, c[0x0][0x218] ;  /* 0x00008600ff047b82 */ /* 0x000ea20000000a00 */
[----:B------:R-:W-:Y:S01]  /*0030*/  ULDC.64 UR4, c[0x0][0x208] ;  /* 0x0000820000047ab9 */ /* 0x000fe20000000a00 */
[----:B------:R-:W-:Y:S01]  /*0040*/  BSSY B0, `(.L_x_0) ;  /* 0x0000015000007945 */ /* 0x000fe20003800000 */
[----:B------:R-:W3:Y:S01]  /*0050*/  S2R R7, SR_CTAID.X ;  /* 0x0000000000077919 */ /* 0x000ee20000002500 */
[----:B-1----:R-:W-:-:S05]  /*0060*/  LOP3.LUT R0, R0, 0x1f, RZ, 0xc0, !PT ;  /* 0x0000001f00007812 */ /* 0x002fca00078ec0ff */
[----:B---3--:R-:W-:-:S04]  /*0070*/  IMAD R7, R7, 0x20, R0 ;  /* 0x0000002007077824 */ /* 0x008fc800078e0200 */
[C---:B------:R-:W-:Y:S01]  /*0080*/  IMAD.HI R0, R7.reuse, 0x66666667, RZ ;  /* 0x6666666707007827 */ /* 0x040fe200078e02ff */
[----:B------:R-:W-:-:S03]  /*0090*/  ISETP.GE.AND P0, PT, R7, 0x14, PT ;  /* 0x000000140700780c */ /* 0x000fc60003f06270 */
[----:B--2---:R-:W-:Y:S01]  /*00a0*/  IMAD.WIDE R4, R7, 0x4, R4 ;  /* 0x0000000407047825 */ /* 0x004fe200078e0204 */
[----:B------:R-:W-:-:S04]  /*00b0*/  SHF.R.S32.HI R3, RZ, 0x1, R0 ;  /* 0x00000001ff037819 */ /* 0x000fc80000011400 */
[----:B------:R-:W-:-:S05]  /*00c0*/  LEA.HI R0, R0, R3, RZ, 0x1 ;  /* 0x0000000300007211 */ /* 0x000fca00078f08ff */
[----:B------:R-:W-:-:S05]  /*00d0*/  IMAD R2, R0, 0x5, RZ ;  /* 0x0000000500027824 */ /* 0x000fca00078e02ff */
[----:B------:R-:W-:-:S05]  /*00e0*/  LOP3.LUT R2, RZ, R2, RZ, 0x33, !PT ;  /* 0x00000002ff027212 */ /* 0x000fca00078e33ff */
[----:B------:R-:W-:Y:S01]  /*00f0*/  IMAD.IADD R2, R7, 0x1, R2 ;  /* 0x0000000107027824 */ /* 0x000fe200078e0202 */
[----:B------:R-:W-:-:S04]  /*0100*/  HFMA2.MMA R7, -RZ, RZ, 0, 0 ;  /* 0x00000000ff077435 */ /* 0x000fc800000001ff */
[----:B------:R-:W-:Y:S02]  /*0110*/  IABS R6, R2 ;  /* 0x0000000200067213 */ /* 0x000fe40000000000 */
[----:B------:R-:W1:Y:S02]  /*0120*/  LDC.64 R2, c[0x0][0x210] ;  /* 0x00008400ff027b82 */ /* 0x000e640000000a00 */
[----:B------:R-:W-:-:S04]  /*0130*/  IADD3 R6, R6, -0x3, RZ ;  /* 0xfffffffd06067810 */ /* 0x000fc80007ffe0ff */
[----:B------:R-:W-:-:S05]  /*0140*/  IABS R9, R6 ;  /* 0x0000000600097213 */ /* 0x000fca0000000000 */
[----:B------:R-:W-:-:S04]  /*0150*/  IMAD R9, R0, 0x4, -R9 ;  /* 0x0000000400097824 */ /* 0x000fc800078e0a09 */
[----:B-1----:R-:W-:Y:S01]  /*0160*/  IMAD.WIDE R2, R9, 0x4, R2 ;  /* 0x0000000409027825 */ /* 0x002fe200078e0202 */
[----:B------:R-:W-:Y:S06]  /*0170*/  @P0 BRA `(.L_x_1) ;  /* 0x0000000000040947 */ /* 0x000fec0003800000 */
[----:B------:R1:W5:Y:S02]  /*0180*/  LDG.E.EL R7, desc[UR4][R2.64+0xc] ;  /* 0x00000c0402077981 */ /* 0x000364000c2e1900 */
.L_x_1:
[----:B------:R-:W-:Y:S05]  /*0190*/  BSYNC B0 ;  /* 0x0000000000007941 */ /* 0x000fea0003800000 */
.L_x_0:
[----:B------:R-:W-:Y:S05]  /*01a0*/  @P0 EXIT ;  /* 0x000000000000094d */ /* 0x000fea0003800000 */
[----:B-----5:R-:W-:Y:S01]  /*01b0*/  STG.E desc[UR4][R4.64], R7 ;  /* 0x0000000704007986 */ /* 0x020fe2000c101904 */
[----:B------:R-:W-:Y:S05]  /*01c0*/  EXIT ;  /* 0x000000000000794d */ /* 0x000fea0003800000 */
.L_x_2:
[----:B------:R-:W-:-:S00]  /*01d0*/  BRA `(.L_x_2) ;  /* 0xfffffffc00fc7947 */ /* 0x000fc0000383ffff */
[----:B------:R-:W-:-:S00]  /*01e0*/  NOP ;  /* 0x0000000000007918 */ /* 0x000fc00000000000 */
        /* <DEDUP_REMOVED lines=9> */
.L_x_3:


//--------------------- .nv.constant0.triton_poi_fused_reflection_pad1d_0 --------------------------
	.section	.nv.constant0.triton_poi_fused_reflection_pad1d_0,"a",@progbits
	.sectionflags	@""
	.align	4
.nv.constant0.triton_poi_fused_reflection_pad1d_0:
	.zero		548
